//
// Generated by NVIDIA NVVM Compiler
//
// Compiler Build ID: CL-36424714
// Cuda compilation tools, release 13.0, V13.0.88
// Based on NVVM 20.0.0
//

.version 9.0
.target sm_100
.address_size 64

	// .globl	_Z14doubleElementsPi

.visible .entry _Z14doubleElementsPi(
	.param .u64 .ptr .align 1 _Z14doubleElementsPi_param_0
)
{
	.reg .b32 	%r<3>;
	.reg .b64 	%rd<5>;

	ld.param.u64 	%rd1, [_Z14doubleElementsPi_param_0];
	cvta.to.global.u64 	%rd2, %rd1;
	mov.u32 	%r1, %tid.x;
	add.s32 	%r2, %r1, 1;
	mul.wide.u32 	%rd3, %r1, 4;
	add.s64 	%rd4, %rd2, %rd3;
	st.global.u32 	[%rd4], %r2;
	ret;

}


// ===== COMPILED SASS (sm_100) =====

	.target	sm_100

	.elftype	@"ET_EXEC"


//--------------------- .note.nv.tkinfo           --------------------------
	.section	.note.nv.tkinfo,"",@"SHT_NOTE"
	.sectionflags	@"SHF_NOTE_NV_TKINFO"
	.tkinfo
        /*0018*/ 	.word	0x00000002
        /*0030*/ 	.string	""
        /*0030*/ 	.string	"ptxas"
        /*0030*/ 	.string	"Cuda compilation tools, release 13.0, V13.0.88"
        /*0030*/ 	.string	"Build cuda_13.0.r13.0/compiler.36424714_0"
        /*0030*/ 	.string	"-arch sm_100 -m 64 "



//--------------------- .note.nv.cuinfo           --------------------------
	.section	.note.nv.cuinfo,"",@"SHT_NOTE"
	.sectionflags	@"SHF_NOTE_NV_CUINFO"
        /*0018*/ 	.short	0x0002
        /*001a*/ 	.short	0x0064
        /*001c*/ 	.short	0x0082
	.zero		2


//--------------------- .nv.info                  --------------------------
	.section	.nv.info,"",@"SHT_CUDA_INFO"
	.align	4


	//----- nvinfo : EIATTR_REGCOUNT
	.align		4
        /*0000*/ 	.byte	0x04, 0x2f
        /*0002*/ 	.short	(.L_1 - .L_0)
	.align		4
.L_0:
        /*0004*/ 	.word	index@(_Z14doubleElementsPi)
        /*0008*/ 	.word	0x00000008


	//----- nvinfo : EIATTR_FRAME_SIZE
	.align		4
.L_1:
        /*000c*/ 	.byte	0x04, 0x11
        /*000e*/ 	.short	(.L_3 - .L_2)
	.align		4
.L_2:
        /*0010*/ 	.word	index@(_Z14doubleElementsPi)
        /*0014*/ 	.word	0x00000000


	//----- nvinfo : EIATTR_MIN_STACK_SIZE
	.align		4
.L_3:
        /*0018*/ 	.byte	0x04, 0x12
        /*001a*/ 	.short	(.L_5 - .L_4)
	.align		4
.L_4:
        /*001c*/ 	.word	index@(_Z14doubleElementsPi)
        /*0020*/ 	.word	0x00000000
.L_5:


//--------------------- .nv.compat                --------------------------
	.section	.nv.compat,"",@"SHT_CUDA_COMPAT_INFO"
	.align	4
        /*0000*/ 	.byte	0x02, 0x09, 0x00, 0x00, 0x02, 0x02, 0x01, 0x00, 0x02, 0x05, 0x05, 0x00, 0x03, 0x07, 0x01, 0x01
        /*0010*/ 	.byte	0x02, 0x03, 0x00, 0x00, 0x02, 0x06, 0x01, 0x00, 0x04, 0x0b, 0x08, 0x00, 0x09, 0x00, 0x00, 0x00
        /*0020*/ 	.byte	0x00, 0x00, 0x00, 0x00


//--------------------- .nv.info._Z14doubleElementsPi --------------------------
	.section	.nv.info._Z14doubleElementsPi,"",@"SHT_CUDA_INFO"
	.sectionflags	@""
	.align	4


	//----- nvinfo : EIATTR_CUDA_API_VERSION
	.align		4
        /*0000*/ 	.byte	0x04, 0x37
        /*0002*/ 	.short	(.L_7 - .L_6)
.L_6:
        /*0004*/ 	.word	0x00000082


	//----- nvinfo : EIATTR_KPARAM_INFO
	.align		4
.L_7:
        /*0008*/ 	.byte	0x04, 0x17
        /*000a*/ 	.short	(.L_9 - .L_8)
.L_8:
        /*000c*/ 	.word	0x00000000
        /*0010*/ 	.short	0x0000
        /*0012*/ 	.short	0x0000
        /*0014*/ 	.byte	0x00, 0xf5, 0x21, 0x00


	//----- nvinfo : EIATTR_SPARSE_MMA_MASK
	.align		4
.L_9:
        /*0018*/ 	.byte	0x03, 0x50
        /*001a*/ 	.short	0x0000


	//----- nvinfo : EIATTR_MAXREG_COUNT
	.align		4
        /*001c*/ 	.byte	0x03, 0x1b
        /*001e*/ 	.short	0x00ff


	//----- nvinfo : EIATTR_MERCURY_ISA_VERSION
	.align		4
        /*0020*/ 	.byte	0x03, 0x5f
        /*0022*/ 	.short	0x0101


	//----- nvinfo : EIATTR_VRC_CTA_INIT_COUNT
	.align		4
        /*0024*/ 	.byte	0x02, 0x4a
	.zero		1
	.zero		1


	//----- nvinfo : EIATTR_EXIT_INSTR_OFFSETS
	.align		4
        /*0028*/ 	.byte	0x04, 0x1c
        /*002a*/ 	.short	(.L_11 - .L_10)


	//   ....[0]....
.L_10:
        /*002c*/ 	.word	0x00000070


	//----- nvinfo : EIATTR_CBANK_PARAM_SIZE
	.align		4
.L_11:
        /*0030*/ 	.byte	0x03, 0x19
        /*0032*/ 	.short	0x0008


	//----- nvinfo : EIATTR_PARAM_CBANK
	.align		4
        /*0034*/ 	.byte	0x04, 0x0a
        /*0036*/ 	.short	(.L_13 - .L_12)
	.align		4
.L_12:
        /*0038*/ 	.word	index@(.nv.constant0._Z14doubleElementsPi)
        /*003c*/ 	.short	0x0380
        /*003e*/ 	.short	0x0008


	//----- nvinfo : EIATTR_SW_WAR
	.align		4
.L_13:
        /*0040*/ 	.byte	0x04, 0x36
        /*0042*/ 	.short	(.L_15 - .L_14)
.L_14:
        /*0044*/ 	.word	0x00000008
.L_15:


//--------------------- .nv.callgraph             --------------------------
	.section	.nv.callgraph,"",@"SHT_CUDA_CALLGRAPH"
	.align	4
	.sectionentsize	8
	.align		4
        /*0000*/ 	.word	0x00000000
	.align		4
        /*0004*/ 	.word	0xffffffff
	.align		4
        /*0008*/ 	.word	0x00000000
	.align		4
        /*000c*/ 	.word	0xfffffffe
	.align		4
        /*0010*/ 	.word	0x00000000
	.align		4
        /*0014*/ 	.word	0xfffffffd
	.align		4
        /*0018*/ 	.word	0x00000000
	.align		4
        /*001c*/ 	.word	0xfffffffc


//--------------------- .text._Z14doubleElementsPi --------------------------
	.section	.text._Z14doubleElementsPi,"ax",@progbits
	.align	128
        .global         _Z14doubleElementsPi
        .type           _Z14doubleElementsPi,@function
        .size           _Z14doubleElementsPi,(.L_x_1 - _Z14doubleElementsPi)
        .other          _Z14doubleElementsPi,@"STO_CUDA_ENTRY STV_DEFAULT"
_Z14doubleElementsPi:
.text._Z14doubleElementsPi:
[----:B------:R-:W-:Y:S01]  /*0000*/  LDC R1, c[0x0][0x37c] ;  /* 0x0000df00ff017b82 */ /* 0x000fe20000000800 */
[----:B------:R-:W0:Y:S07]  /*0010*/  S2R R5, SR_TID.X ;  /* 0x0000000000057919 */ /* 0x000e2e0000002100 */
[----:B------:R-:W0:Y:S01]  /*0020*/  LDC.64 R2, c[0x0][0x380] ;  /* 0x0000e000ff027b82 */ /* 0x000e220000000a00 */
[----:B------:R-:W1:Y:S01]  /*0030*/  LDCU.64 UR4, c[0x0][0x358] ;  /* 0x00006b00ff0477ac */ /* 0x000e620008000a00 */
[C---:B0-----:R-:W-:Y:S01]  /*0040*/  IMAD.WIDE.U32 R2, R5.reuse, 0x4, R2 ;  /* 0x0000000405027825 */ /* 0x041fe200078e0002 */
[----:B------:R-:W-:-:S05]  /*0050*/  IADD3 R5, PT, PT, R5, 0x1, RZ ;  /* 0x0000000105057810 */ /* 0x000fca0007ffe0ff */
[----:B-1----:R-:W-:Y:S01]  /*0060*/  STG.E desc[UR4][R2.64], R5 ;  /* 0x0000000502007986 */ /* 0x002fe2000c101904 */
[----:B------:R-:W-:Y:S05]  /*0070*/  EXIT ;  /* 0x000000000000794d */ /* 0x000fea0003800000 */
.L_x_0:
[----:B------:R-:W-:-:S00]  /*0080*/  BRA `(.L_x_0) ;  /* 0xfffffffc00fc7947 */ /* 0x000fc0000383ffff */
[----:B------:R-:W-:-:S00]  /*0090*/  NOP ;  /* 0x0000000000007918 */ /* 0x000fc00000000000 */
        /* <DEDUP_REMOVED lines=14> */
.L_x_1:


//--------------------- .nv.shared.reserved.0     --------------------------
	.section	.nv.shared.reserved.0,"aw",@nobits
	.weak		__nv_reservedSMEM_offset_0_alias
	.size		__nv_reservedSMEM_offset_0_alias, 0, 64
	.other		__nv_reservedSMEM_offset_0_alias,@"STO_CUDA_RESERVED_SHARED STV_DEFAULT"
__nv_reservedSMEM_offset_0_alias:
	.zero		0
	.zero		64


//--------------------- .nv.constant0._Z14doubleElementsPi --------------------------
	.section	.nv.constant0._Z14doubleElementsPi,"a",@progbits
	.sectionflags	@""
	.align	4
.nv.constant0._Z14doubleElementsPi:
	.zero		904


//--------------------- SYMBOLS --------------------------

	.type		.nv.reservedSmem.offset0,@object
	.size		.nv.reservedSmem.offset0,0x4
